//
// Generated by NVIDIA NVVM Compiler
//
// Compiler Build ID: CL-36424714
// Cuda compilation tools, release 13.0, V13.0.88
// Based on NVVM 20.0.0
//

.version 9.0
.target sm_100
.address_size 64

	// .globl	_Z8mykernelv
.extern .func  (.param .b32 func_retval0) vprintf
(
	.param .b64 vprintf_param_0,
	.param .b64 vprintf_param_1
)
;
.global .align 1 .b8 $str[65] = {72, 101, 108, 108, 111, 32, 87, 111, 114, 108, 100, 32, 102, 114, 111, 109, 32, 68, 101, 118, 105, 99, 101, 32, 99, 111, 100, 101, 33, 32, 98, 108, 111, 99, 107, 73, 100, 120, 46, 120, 32, 61, 32, 37, 100, 44, 32, 116, 104, 114, 101, 97, 100, 73, 100, 120, 46, 120, 32, 61, 32, 37, 100, 10};

.visible .entry _Z8mykernelv()
{
	.local .align 8 .b8 	__local_depot0[8];
	.reg .b64 	%SP;
	.reg .b64 	%SPL;
	.reg .b32 	%r<5>;
	.reg .b64 	%rd<5>;

	mov.u64 	%SPL, __local_depot0;
	cvta.local.u64 	%SP, %SPL;
	add.u64 	%rd1, %SP, 0;
	add.u64 	%rd2, %SPL, 0;
	mov.u32 	%r1, %ctaid.x;
	mov.u32 	%r2, %tid.x;
	st.local.v2.u32 	[%rd2], {%r1, %r2};
	mov.u64 	%rd3, $str;
	cvta.global.u64 	%rd4, %rd3;
	{ // callseq 0, 0
	.param .b64 param0;
	st.param.b64 	[param0], %rd4;
	.param .b64 param1;
	st.param.b64 	[param1], %rd1;
	.param .b32 retval0;
	call.uni (retval0), 
	vprintf, 
	(
	param0, 
	param1
	);
	ld.param.b32 	%r3, [retval0];
	} // callseq 0
	ret;

}


// ===== COMPILED SASS (sm_100) =====

	.target	sm_100

	.elftype	@"ET_EXEC"


//--------------------- .note.nv.tkinfo           --------------------------
	.section	.note.nv.tkinfo,"",@"SHT_NOTE"
	.sectionflags	@"SHF_NOTE_NV_TKINFO"
	.tkinfo
        /*0018*/ 	.word	0x00000002
        /*0030*/ 	.string	""
        /*0030*/ 	.string	"ptxas"
        /*0030*/ 	.string	"Cuda compilation tools, release 13.0, V13.0.88"
        /*0030*/ 	.string	"Build cuda_13.0.r13.0/compiler.36424714_0"
        /*0030*/ 	.string	"-arch sm_100 -m 64 "



//--------------------- .note.nv.cuinfo           --------------------------
	.section	.note.nv.cuinfo,"",@"SHT_NOTE"
	.sectionflags	@"SHF_NOTE_NV_CUINFO"
        /*0018*/ 	.short	0x0002
        /*001a*/ 	.short	0x0064
        /*001c*/ 	.short	0x0082
	.zero		2


//--------------------- .nv.info                  --------------------------
	.section	.nv.info,"",@"SHT_CUDA_INFO"
	.align	4


	//----- nvinfo : EIATTR_REGCOUNT
	.align		4
        /*0000*/ 	.byte	0x04, 0x2f
        /*0002*/ 	.short	(.L_2 - .L_1)
	.align		4
.L_1:
        /*0004*/ 	.word	index@(_Z8mykernelv)
        /*0008*/ 	.word	0x00000018


	//----- nvinfo : EIATTR_FRAME_SIZE
	.align		4
.L_2:
        /*000c*/ 	.byte	0x04, 0x11
        /*000e*/ 	.short	(.L_4 - .L_3)
	.align		4
.L_3:
        /*0010*/ 	.word	index@(_Z8mykernelv)
        /*0014*/ 	.word	0x00000008


	//----- nvinfo : EIATTR_MIN_STACK_SIZE
	.align		4
.L_4:
        /*0018*/ 	.byte	0x04, 0x12
        /*001a*/ 	.short	(.L_6 - .L_5)
	.align		4
.L_5:
        /*001c*/ 	.word	index@(_Z8mykernelv)
        /*0020*/ 	.word	0x00000008
.L_6:


//--------------------- .nv.compat                --------------------------
	.section	.nv.compat,"",@"SHT_CUDA_COMPAT_INFO"
	.align	4
        /*0000*/ 	.byte	0x02, 0x09, 0x00, 0x00, 0x02, 0x02, 0x01, 0x00, 0x02, 0x05, 0x05, 0x00, 0x03, 0x07, 0x01, 0x01
        /*0010*/ 	.byte	0x02, 0x03, 0x00, 0x00, 0x02, 0x06, 0x01, 0x00, 0x04, 0x0b, 0x08, 0x00, 0x09, 0x00, 0x00, 0x00
        /*0020*/ 	.byte	0x00, 0x00, 0x00, 0x00


//--------------------- .nv.info._Z8mykernelv     --------------------------
	.section	.nv.info._Z8mykernelv,"",@"SHT_CUDA_INFO"
	.sectionflags	@""
	.align	4


	//----- nvinfo : EIATTR_CUDA_API_VERSION
	.align		4
        /*0000*/ 	.byte	0x04, 0x37
        /*0002*/ 	.short	(.L_8 - .L_7)
.L_7:
        /*0004*/ 	.word	0x00000082


	//----- nvinfo : EIATTR_SPARSE_MMA_MASK
	.align		4
.L_8:
        /*0008*/ 	.byte	0x03, 0x50
        /*000a*/ 	.short	0x0000


	//----- nvinfo : EIATTR_MAXREG_COUNT
	.align		4
        /*000c*/ 	.byte	0x03, 0x1b
        /*000e*/ 	.short	0x00ff


	//----- nvinfo : EIATTR_EXTERNS
	.align		4
        /*0010*/ 	.byte	0x04, 0x0f
        /*0012*/ 	.short	(.L_10 - .L_9)


	//   ....[0]....
	.align		4
.L_9:
        /*0014*/ 	.word	index@(vprintf)


	//----- nvinfo : EIATTR_MERCURY_ISA_VERSION
	.align		4
.L_10:
        /*0018*/ 	.byte	0x03, 0x5f
        /*001a*/ 	.short	0x0101


	//----- nvinfo : EIATTR_VRC_CTA_INIT_COUNT
	.align		4
        /*001c*/ 	.byte	0x02, 0x4a
	.zero		1
	.zero		1


	//----- nvinfo : EIATTR_SYSCALL_OFFSETS
	.align		4
        /*0020*/ 	.byte	0x04, 0x46
        /*0022*/ 	.short	(.L_12 - .L_11)


	//   ....[0]....
.L_11:
        /*0024*/ 	.word	0x000000f0


	//----- nvinfo : EIATTR_EXIT_INSTR_OFFSETS
	.align		4
.L_12:
        /*0028*/ 	.byte	0x04, 0x1c
        /*002a*/ 	.short	(.L_14 - .L_13)


	//   ....[0]....
.L_13:
        /*002c*/ 	.word	0x00000100


	//----- nvinfo : EIATTR_SW_WAR
	.align		4
.L_14:
        /*0030*/ 	.byte	0x04, 0x36
        /*0032*/ 	.short	(.L_16 - .L_15)
.L_15:
        /*0034*/ 	.word	0x00000008
.L_16:


//--------------------- .nv.callgraph             --------------------------
	.section	.nv.callgraph,"",@"SHT_CUDA_CALLGRAPH"
	.align	4
	.sectionentsize	8
	.align		4
        /*0000*/ 	.word	0x00000000
	.align		4
        /*0004*/ 	.word	0xffffffff
	.align		4
        /*0008*/ 	.word	index@(_Z8mykernelv)
	.align		4
        /*000c*/ 	.word	index@(vprintf)
	.align		4
        /*0010*/ 	.word	0x00000000
	.align		4
        /*0014*/ 	.word	0xfffffffe
	.align		4
        /*0018*/ 	.word	0x00000000
	.align		4
        /*001c*/ 	.word	0xfffffffd
	.align		4
        /*0020*/ 	.word	0x00000000
	.align		4
        /*0024*/ 	.word	0xfffffffc


//--------------------- .nv.constant4             --------------------------
	.section	.nv.constant4,"a",@progbits
	.align	8
	.align		8
.nv.constant4:
        /*0000*/ 	.dword	vprintf
	.align		8
        /*0008*/ 	.dword	$str


//--------------------- .text._Z8mykernelv        --------------------------
	.section	.text._Z8mykernelv,"ax",@progbits
	.align	128
        .global         _Z8mykernelv
        .type           _Z8mykernelv,@function
        .size           _Z8mykernelv,(.L_x_2 - _Z8mykernelv)
        .other          _Z8mykernelv,@"STO_CUDA_ENTRY STV_DEFAULT"
_Z8mykernelv:
.text._Z8mykernelv:
[----:B------:R-:W0:Y:S01]  /*0000*/  LDC R1, c[0x0][0x37c] ;  /* 0x0000df00ff017b82 */ /* 0x000e220000000800 */
[----:B------:R-:W1:Y:S01]  /*0010*/  S2R R8, SR_CTAID.X ;  /* 0x0000000000087919 */ /* 0x000e620000002500 */
[----:B0-----:R-:W-:Y:S01]  /*0020*/  VIADD R1, R1, 0xfffffff8 ;  /* 0xfffffff801017836 */ /* 0x001fe20000000000 */
[----:B------:R-:W-:Y:S01]  /*0030*/  MOV R0, 0x0 ;  /* 0x0000000000007802 */ /* 0x000fe20000000f00 */
[----:B------:R-:W0:Y:S01]  /*0040*/  LDCU UR4, c[0x0][0x2f8] ;  /* 0x00005f00ff0477ac */ /* 0x000e220008000800 */
[----:B------:R-:W1:Y:S03]  /*0050*/  S2R R9, SR_TID.X ;  /* 0x0000000000097919 */ /* 0x000e660000002100 */
[----:B------:R2:W3:Y:S01]  /*0060*/  LDC.64 R2, c[0x4][R0] ;  /* 0x0100000000027b82 */ /* 0x0004e20000000a00 */
[----:B------:R-:W4:Y:S01]  /*0070*/  LDCU.64 UR6, c[0x4][0x8] ;  /* 0x01000100ff0677ac */ /* 0x000f220008000a00 */
[----:B------:R-:W5:Y:S01]  /*0080*/  LDCU UR5, c[0x0][0x2fc] ;  /* 0x00005f80ff0577ac */ /* 0x000f620008000800 */
[----:B0-----:R-:W-:Y:S01]  /*0090*/  IADD3 R6, P0, PT, R1, UR4, RZ ;  /* 0x0000000401067c10 */ /* 0x001fe2000ff1e0ff */
[----:B----4-:R-:W-:Y:S01]  /*00a0*/  IMAD.U32 R4, RZ, RZ, UR6 ;  /* 0x00000006ff047e24 */ /* 0x010fe2000f8e00ff */
[----:B------:R-:W-:-:S03]  /*00b0*/  MOV R5, UR7 ;  /* 0x0000000700057c02 */ /* 0x000fc60008000f00 */
[----:B-----5:R-:W-:Y:S01]  /*00c0*/  IMAD.X R7, RZ, RZ, UR5, P0 ;  /* 0x00000005ff077e24 */ /* 0x020fe200080e06ff */
[----:B-1----:R2:W-:Y:S07]  /*00d0*/  STL.64 [R1], R8 ;  /* 0x0000000801007387 */ /* 0x0025ee0000100a00 */
[----:B------:R-:W-:-:S07]  /*00e0*/  LEPC R20, `(.L_x_0) ;  /* 0x000000001014794e */ /* 0x000fce0000000000 */
[----:B--23--:R-:W-:Y:S05]  /*00f0*/  CALL.ABS.NOINC R2 ;  /* 0x0000000002007343 */ /* 0x00cfea0003c00000 */
.L_x_0:
[----:B------:R-:W-:Y:S05]  /*0100*/  EXIT ;  /* 0x000000000000794d */ /* 0x000fea0003800000 */
.L_x_1:
[----:B------:R-:W-:-:S00]  /*0110*/  BRA `(.L_x_1) ;  /* 0xfffffffc00fc7947 */ /* 0x000fc0000383ffff */
[----:B------:R-:W-:-:S00]  /*0120*/  NOP ;  /* 0x0000000000007918 */ /* 0x000fc00000000000 */
        /* <DEDUP_REMOVED lines=13> */
.L_x_2:


//--------------------- .nv.global.init           --------------------------
	.section	.nv.global.init,"aw",@progbits
.nv.global.init:
	.type		$str,@object
	.size		$str,(.L_0 - $str)
$str:
        /*0000*/ 	.byte	0x48, 0x65, 0x6c, 0x6c, 0x6f, 0x20, 0x57, 0x6f, 0x72, 0x6c, 0x64, 0x20, 0x66, 0x72, 0x6f, 0x6d
        /*0010*/ 	.byte	0x20, 0x44, 0x65, 0x76, 0x69, 0x63, 0x65, 0x20, 0x63, 0x6f, 0x64, 0x65, 0x21, 0x20, 0x62, 0x6c
        /*0020*/ 	.byte	0x6f, 0x63, 0x6b, 0x49, 0x64, 0x78, 0x2e, 0x78, 0x20, 0x3d, 0x20, 0x25, 0x64, 0x2c, 0x20, 0x74
        /*0030*/ 	.byte	0x68, 0x72, 0x65, 0x61, 0x64, 0x49, 0x64, 0x78, 0x2e, 0x78, 0x20, 0x3d, 0x20, 0x25, 0x64, 0x0a
        /*0040*/ 	.byte	0x00
.L_0:


//--------------------- .nv.shared.reserved.0     --------------------------
	.section	.nv.shared.reserved.0,"aw",@nobits
	.weak		__nv_reservedSMEM_offset_0_alias
	.size		__nv_reservedSMEM_offset_0_alias, 0, 64
	.other		__nv_reservedSMEM_offset_0_alias,@"STO_CUDA_RESERVED_SHARED STV_DEFAULT"
__nv_reservedSMEM_offset_0_alias:
	.zero		0
	.zero		64


//--------------------- .nv.constant0._Z8mykernelv --------------------------
	.section	.nv.constant0._Z8mykernelv,"a",@progbits
	.sectionflags	@""
	.align	4
.nv.constant0._Z8mykernelv:
	.zero		896


//--------------------- SYMBOLS --------------------------

	.type		.nv.reservedSmem.offset0,@object
	.size		.nv.reservedSmem.offset0,0x4
	.type		vprintf,@function
